//
// Generated by NVIDIA NVVM Compiler
//
// Compiler Build ID: CL-36424714
// Cuda compilation tools, release 13.0, V13.0.88
// Based on NVVM 20.0.0
//

.version 9.0
.target sm_100
.address_size 64

	// .globl	_Z4sumaPiS_S_ii

.visible .entry _Z4sumaPiS_S_ii(
	.param .u64 .ptr .align 1 _Z4sumaPiS_S_ii_param_0,
	.param .u64 .ptr .align 1 _Z4sumaPiS_S_ii_param_1,
	.param .u64 .ptr .align 1 _Z4sumaPiS_S_ii_param_2,
	.param .u32 _Z4sumaPiS_S_ii_param_3,
	.param .u32 _Z4sumaPiS_S_ii_param_4
)
{
	.reg .pred 	%p<4>;
	.reg .b32 	%r<15>;
	.reg .b64 	%rd<11>;

	ld.param.u64 	%rd1, [_Z4sumaPiS_S_ii_param_0];
	ld.param.u64 	%rd2, [_Z4sumaPiS_S_ii_param_1];
	ld.param.u64 	%rd3, [_Z4sumaPiS_S_ii_param_2];
	ld.param.u32 	%r2, [_Z4sumaPiS_S_ii_param_3];
	ld.param.u32 	%r3, [_Z4sumaPiS_S_ii_param_4];
	mov.u32 	%r4, %tid.x;
	mov.u32 	%r5, %ntid.x;
	mov.u32 	%r6, %ctaid.x;
	mad.lo.s32 	%r7, %r5, %r6, %r4;
	mov.u32 	%r8, %tid.y;
	mov.u32 	%r9, %ntid.y;
	mov.u32 	%r10, %ctaid.y;
	mad.lo.s32 	%r11, %r9, %r10, %r8;
	mad.lo.s32 	%r1, %r3, %r11, %r7;
	setp.ge.s32 	%p1, %r11, %r2;
	setp.ge.s32 	%p2, %r7, %r3;
	or.pred  	%p3, %p1, %p2;
	@%p3 bra 	$L__BB0_2;
	cvta.to.global.u64 	%rd4, %rd2;
	cvta.to.global.u64 	%rd5, %rd3;
	cvta.to.global.u64 	%rd6, %rd1;
	mul.wide.s32 	%rd7, %r1, 4;
	add.s64 	%rd8, %rd4, %rd7;
	ld.global.u32 	%r12, [%rd8];
	add.s64 	%rd9, %rd5, %rd7;
	ld.global.u32 	%r13, [%rd9];
	add.s32 	%r14, %r13, %r12;
	add.s64 	%rd10, %rd6, %rd7;
	st.global.u32 	[%rd10], %r14;
$L__BB0_2:
	ret;

}


// ===== COMPILED SASS (sm_100) =====

	.target	sm_100

	.elftype	@"ET_EXEC"


//--------------------- .note.nv.tkinfo           --------------------------
	.section	.note.nv.tkinfo,"",@"SHT_NOTE"
	.sectionflags	@"SHF_NOTE_NV_TKINFO"
	.tkinfo
        /*0018*/ 	.word	0x00000002
        /*0030*/ 	.string	""
        /*0030*/ 	.string	"ptxas"
        /*0030*/ 	.string	"Cuda compilation tools, release 13.0, V13.0.88"
        /*0030*/ 	.string	"Build cuda_13.0.r13.0/compiler.36424714_0"
        /*0030*/ 	.string	"-arch sm_100 -m 64 "



//--------------------- .note.nv.cuinfo           --------------------------
	.section	.note.nv.cuinfo,"",@"SHT_NOTE"
	.sectionflags	@"SHF_NOTE_NV_CUINFO"
        /*0018*/ 	.short	0x0002
        /*001a*/ 	.short	0x0064
        /*001c*/ 	.short	0x0082
	.zero		2


//--------------------- .nv.info                  --------------------------
	.section	.nv.info,"",@"SHT_CUDA_INFO"
	.align	4


	//----- nvinfo : EIATTR_REGCOUNT
	.align		4
        /*0000*/ 	.byte	0x04, 0x2f
        /*0002*/ 	.short	(.L_1 - .L_0)
	.align		4
.L_0:
        /*0004*/ 	.word	index@(_Z4sumaPiS_S_ii)
        /*0008*/ 	.word	0x0000000c


	//----- nvinfo : EIATTR_FRAME_SIZE
	.align		4
.L_1:
        /*000c*/ 	.byte	0x04, 0x11
        /*000e*/ 	.short	(.L_3 - .L_2)
	.align		4
.L_2:
        /*0010*/ 	.word	index@(_Z4sumaPiS_S_ii)
        /*0014*/ 	.word	0x00000000


	//----- nvinfo : EIATTR_MIN_STACK_SIZE
	.align		4
.L_3:
        /*0018*/ 	.byte	0x04, 0x12
        /*001a*/ 	.short	(.L_5 - .L_4)
	.align		4
.L_4:
        /*001c*/ 	.word	index@(_Z4sumaPiS_S_ii)
        /*0020*/ 	.word	0x00000000
.L_5:


//--------------------- .nv.compat                --------------------------
	.section	.nv.compat,"",@"SHT_CUDA_COMPAT_INFO"
	.align	4
        /*0000*/ 	.byte	0x02, 0x09, 0x00, 0x00, 0x02, 0x02, 0x01, 0x00, 0x02, 0x05, 0x05, 0x00, 0x03, 0x07, 0x01, 0x01
        /*0010*/ 	.byte	0x02, 0x03, 0x00, 0x00, 0x02, 0x06, 0x01, 0x00, 0x04, 0x0b, 0x08, 0x00, 0x09, 0x00, 0x00, 0x00
        /*0020*/ 	.byte	0x00, 0x00, 0x00, 0x00


//--------------------- .nv.info._Z4sumaPiS_S_ii  --------------------------
	.section	.nv.info._Z4sumaPiS_S_ii,"",@"SHT_CUDA_INFO"
	.sectionflags	@""
	.align	4


	//----- nvinfo : EIATTR_CUDA_API_VERSION
	.align		4
        /*0000*/ 	.byte	0x04, 0x37
        /*0002*/ 	.short	(.L_7 - .L_6)
.L_6:
        /*0004*/ 	.word	0x00000082


	//----- nvinfo : EIATTR_KPARAM_INFO
	.align		4
.L_7:
        /*0008*/ 	.byte	0x04, 0x17
        /*000a*/ 	.short	(.L_9 - .L_8)
.L_8:
        /*000c*/ 	.word	0x00000000
        /*0010*/ 	.short	0x0004
        /*0012*/ 	.short	0x001c
        /*0014*/ 	.byte	0x00, 0xf0, 0x11, 0x00


	//----- nvinfo : EIATTR_KPARAM_INFO
	.align		4
.L_9:
        /*0018*/ 	.byte	0x04, 0x17
        /*001a*/ 	.short	(.L_11 - .L_10)
.L_10:
        /*001c*/ 	.word	0x00000000
        /*0020*/ 	.short	0x0003
        /*0022*/ 	.short	0x0018
        /*0024*/ 	.byte	0x00, 0xf0, 0x11, 0x00


	//----- nvinfo : EIATTR_KPARAM_INFO
	.align		4
.L_11:
        /*0028*/ 	.byte	0x04, 0x17
        /*002a*/ 	.short	(.L_13 - .L_12)
.L_12:
        /*002c*/ 	.word	0x00000000
        /*0030*/ 	.short	0x0002
        /*0032*/ 	.short	0x0010
        /*0034*/ 	.byte	0x00, 0xf5, 0x21, 0x00


	//----- nvinfo : EIATTR_KPARAM_INFO
	.align		4
.L_13:
        /*0038*/ 	.byte	0x04, 0x17
        /*003a*/ 	.short	(.L_15 - .L_14)
.L_14:
        /*003c*/ 	.word	0x00000000
        /*0040*/ 	.short	0x0001
        /*0042*/ 	.short	0x0008
        /*0044*/ 	.byte	0x00, 0xf5, 0x21, 0x00


	//----- nvinfo : EIATTR_KPARAM_INFO
	.align		4
.L_15:
        /*0048*/ 	.byte	0x04, 0x17
        /*004a*/ 	.short	(.L_17 - .L_16)
.L_16:
        /*004c*/ 	.word	0x00000000
        /*0050*/ 	.short	0x0000
        /*0052*/ 	.short	0x0000
        /*0054*/ 	.byte	0x00, 0xf5, 0x21, 0x00


	//----- nvinfo : EIATTR_SPARSE_MMA_MASK
	.align		4
.L_17:
        /*0058*/ 	.byte	0x03, 0x50
        /*005a*/ 	.short	0x0000


	//----- nvinfo : EIATTR_MAXREG_COUNT
	.align		4
        /*005c*/ 	.byte	0x03, 0x1b
        /*005e*/ 	.short	0x00ff


	//----- nvinfo : EIATTR_MERCURY_ISA_VERSION
	.align		4
        /*0060*/ 	.byte	0x03, 0x5f
        /*0062*/ 	.short	0x0101


	//----- nvinfo : EIATTR_VRC_CTA_INIT_COUNT
	.align		4
        /*0064*/ 	.byte	0x02, 0x4a
	.zero		1
	.zero		1


	//----- nvinfo : EIATTR_EXIT_INSTR_OFFSETS
	.align		4
        /*0068*/ 	.byte	0x04, 0x1c
        /*006a*/ 	.short	(.L_19 - .L_18)


	//   ....[0]....
.L_18:
        /*006c*/ 	.word	0x000000d0


	//   ....[1]....
        /*0070*/ 	.word	0x00000190


	//----- nvinfo : EIATTR_CBANK_PARAM_SIZE
	.align		4
.L_19:
        /*0074*/ 	.byte	0x03, 0x19
        /*0076*/ 	.short	0x0020


	//----- nvinfo : EIATTR_PARAM_CBANK
	.align		4
        /*0078*/ 	.byte	0x04, 0x0a
        /*007a*/ 	.short	(.L_21 - .L_20)
	.align		4
.L_20:
        /*007c*/ 	.word	index@(.nv.constant0._Z4sumaPiS_S_ii)
        /*0080*/ 	.short	0x0380
        /*0082*/ 	.short	0x0020


	//----- nvinfo : EIATTR_SW_WAR
	.align		4
.L_21:
        /*0084*/ 	.byte	0x04, 0x36
        /*0086*/ 	.short	(.L_23 - .L_22)
.L_22:
        /*0088*/ 	.word	0x00000008
.L_23:


//--------------------- .nv.callgraph             --------------------------
	.section	.nv.callgraph,"",@"SHT_CUDA_CALLGRAPH"
	.align	4
	.sectionentsize	8
	.align		4
        /*0000*/ 	.word	0x00000000
	.align		4
        /*0004*/ 	.word	0xffffffff
	.align		4
        /*0008*/ 	.word	0x00000000
	.align		4
        /*000c*/ 	.word	0xfffffffe
	.align		4
        /*0010*/ 	.word	0x00000000
	.align		4
        /*0014*/ 	.word	0xfffffffd
	.align		4
        /*0018*/ 	.word	0x00000000
	.align		4
        /*001c*/ 	.word	0xfffffffc


//--------------------- .text._Z4sumaPiS_S_ii     --------------------------
	.section	.text._Z4sumaPiS_S_ii,"ax",@progbits
	.align	128
        .global         _Z4sumaPiS_S_ii
        .type           _Z4sumaPiS_S_ii,@function
        .size           _Z4sumaPiS_S_ii,(.L_x_1 - _Z4sumaPiS_S_ii)
        .other          _Z4sumaPiS_S_ii,@"STO_CUDA_ENTRY STV_DEFAULT"
_Z4sumaPiS_S_ii:
.text._Z4sumaPiS_S_ii:
[----:B------:R-:W-:Y:S01]  /*0000*/  LDC R1, c[0x0][0x37c] ;  /* 0x0000df00ff017b82 */ /* 0x000fe20000000800 */
[----:B------:R-:W0:Y:S01]  /*0010*/  S2R R0, SR_TID.X ;  /* 0x0000000000007919 */ /* 0x000e220000002100 */
[----:B------:R-:W0:Y:S01]  /*0020*/  LDCU UR4, c[0x0][0x360] ;  /* 0x00006c00ff0477ac */ /* 0x000e220008000800 */
[----:B------:R-:W0:Y:S01]  /*0030*/  S2R R3, SR_CTAID.X ;  /* 0x0000000000037919 */ /* 0x000e220000002500 */
[----:B------:R-:W1:Y:S01]  /*0040*/  LDCU UR5, c[0x0][0x364] ;  /* 0x00006c80ff0577ac */ /* 0x000e620008000800 */
[----:B------:R-:W1:Y:S01]  /*0050*/  S2R R2, SR_TID.Y ;  /* 0x0000000000027919 */ /* 0x000e620000002200 */
[----:B------:R-:W2:Y:S01]  /*0060*/  LDCU.64 UR6, c[0x0][0x398] ;  /* 0x00007300ff0677ac */ /* 0x000ea20008000a00 */
[----:B------:R-:W1:Y:S01]  /*0070*/  S2R R5, SR_CTAID.Y ;  /* 0x0000000000057919 */ /* 0x000e620000002600 */
[----:B0-----:R-:W-:-:S05]  /*0080*/  IMAD R0, R3, UR4, R0 ;  /* 0x0000000403007c24 */ /* 0x001fca000f8e0200 */
[----:B--2---:R-:W-:Y:S01]  /*0090*/  ISETP.GE.AND P0, PT, R0, UR7, PT ;  /* 0x0000000700007c0c */ /* 0x004fe2000bf06270 */
[----:B-1----:R-:W-:-:S04]  /*00a0*/  IMAD R3, R5, UR5, R2 ;  /* 0x0000000505037c24 */ /* 0x002fc8000f8e0202 */
[C---:B------:R-:W-:Y:S01]  /*00b0*/  IMAD R9, R3.reuse, UR7, R0 ;  /* 0x0000000703097c24 */ /* 0x040fe2000f8e0200 */
[----:B------:R-:W-:-:S13]  /*00c0*/  ISETP.GE.OR P0, PT, R3, UR6, P0 ;  /* 0x0000000603007c0c */ /* 0x000fda0008706670 */
[----:B------:R-:W-:Y:S05]  /*00d0*/  @P0 EXIT ;  /* 0x000000000000094d */ /* 0x000fea0003800000 */
[----:B------:R-:W0:Y:S01]  /*00e0*/  LDC.64 R2, c[0x0][0x388] ;  /* 0x0000e200ff027b82 */ /* 0x000e220000000a00 */
[----:B------:R-:W1:Y:S07]  /*00f0*/  LDCU.64 UR4, c[0x0][0x358] ;  /* 0x00006b00ff0477ac */ /* 0x000e6e0008000a00 */
[----:B------:R-:W2:Y:S08]  /*0100*/  LDC.64 R4, c[0x0][0x390] ;  /* 0x0000e400ff047b82 */ /* 0x000eb00000000a00 */
[----:B------:R-:W3:Y:S01]  /*0110*/  LDC.64 R6, c[0x0][0x380] ;  /* 0x0000e000ff067b82 */ /* 0x000ee20000000a00 */
[----:B0-----:R-:W-:-:S06]  /*0120*/  IMAD.WIDE R2, R9, 0x4, R2 ;  /* 0x0000000409027825 */ /* 0x001fcc00078e0202 */
[----:B-1----:R-:W4:Y:S01]  /*0130*/  LDG.E R2, desc[UR4][R2.64] ;  /* 0x0000000402027981 */ /* 0x002f22000c1e1900 */
[----:B--2---:R-:W-:-:S06]  /*0140*/  IMAD.WIDE R4, R9, 0x4, R4 ;  /* 0x0000000409047825 */ /* 0x004fcc00078e0204 */
[----:B------:R-:W4:Y:S01]  /*0150*/  LDG.E R5, desc[UR4][R4.64] ;  /* 0x0000000404057981 */ /* 0x000f22000c1e1900 */
[----:B---3--:R-:W-:Y:S01]  /*0160*/  IMAD.WIDE R6, R9, 0x4, R6 ;  /* 0x0000000409067825 */ /* 0x008fe200078e0206 */
[----:B----4-:R-:W-:-:S05]  /*0170*/  IADD3 R9, PT, PT, R2, R5, RZ ;  /* 0x0000000502097210 */ /* 0x010fca0007ffe0ff */
[----:B------:R-:W-:Y:S01]  /*0180*/  STG.E desc[UR4][R6.64], R9 ;  /* 0x0000000906007986 */ /* 0x000fe2000c101904 */
[----:B------:R-:W-:Y:S05]  /*0190*/  EXIT ;  /* 0x000000000000794d */ /* 0x000fea0003800000 */
.L_x_0:
[----:B------:R-:W-:-:S00]  /*01a0*/  BRA `(.L_x_0) ;  /* 0xfffffffc00fc7947 */ /* 0x000fc0000383ffff */
[----:B------:R-:W-:-:S00]  /*01b0*/  NOP ;  /* 0x0000000000007918 */ /* 0x000fc00000000000 */
        /* <DEDUP_REMOVED lines=12> */
.L_x_1:


//--------------------- .nv.shared.reserved.0     --------------------------
	.section	.nv.shared.reserved.0,"aw",@nobits
	.weak		__nv_reservedSMEM_offset_0_alias
	.size		__nv_reservedSMEM_offset_0_alias, 0, 64
	.other		__nv_reservedSMEM_offset_0_alias,@"STO_CUDA_RESERVED_SHARED STV_DEFAULT"
__nv_reservedSMEM_offset_0_alias:
	.zero		0
	.zero		64


//--------------------- .nv.constant0._Z4sumaPiS_S_ii --------------------------
	.section	.nv.constant0._Z4sumaPiS_S_ii,"a",@progbits
	.sectionflags	@""
	.align	4
.nv.constant0._Z4sumaPiS_S_ii:
	.zero		928


//--------------------- SYMBOLS --------------------------

	.type		.nv.reservedSmem.offset0,@object
	.size		.nv.reservedSmem.offset0,0x4
